//
// Generated by NVIDIA NVVM Compiler
//
// Compiler Build ID: CL-36424714
// Cuda compilation tools, release 13.0, V13.0.88
// Based on NVVM 20.0.0
//

.version 9.0
.target sm_100
.address_size 64

	// .globl	_Z10helloWorldv
.extern .func  (.param .b32 func_retval0) vprintf
(
	.param .b64 vprintf_param_0,
	.param .b64 vprintf_param_1
)
;
.global .align 1 .b8 $str[14] = {72, 101, 108, 108, 111, 32, 87, 111, 114, 108, 100, 33, 10};

.visible .entry _Z10helloWorldv()
{
	.reg .b32 	%r<3>;
	.reg .b64 	%rd<3>;

	mov.u64 	%rd1, $str;
	cvta.global.u64 	%rd2, %rd1;
	{ // callseq 0, 0
	.param .b64 param0;
	st.param.b64 	[param0], %rd2;
	.param .b64 param1;
	st.param.b64 	[param1], 0;
	.param .b32 retval0;
	call.uni (retval0), 
	vprintf, 
	(
	param0, 
	param1
	);
	ld.param.b32 	%r1, [retval0];
	} // callseq 0
	ret;

}


// ===== COMPILED SASS (sm_100) =====

	.target	sm_100

	.elftype	@"ET_EXEC"


//--------------------- .note.nv.tkinfo           --------------------------
	.section	.note.nv.tkinfo,"",@"SHT_NOTE"
	.sectionflags	@"SHF_NOTE_NV_TKINFO"
	.tkinfo
        /*0018*/ 	.word	0x00000002
        /*0030*/ 	.string	""
        /*0030*/ 	.string	"ptxas"
        /*0030*/ 	.string	"Cuda compilation tools, release 13.0, V13.0.88"
        /*0030*/ 	.string	"Build cuda_13.0.r13.0/compiler.36424714_0"
        /*0030*/ 	.string	"-arch sm_100 -m 64 "



//--------------------- .note.nv.cuinfo           --------------------------
	.section	.note.nv.cuinfo,"",@"SHT_NOTE"
	.sectionflags	@"SHF_NOTE_NV_CUINFO"
        /*0018*/ 	.short	0x0002
        /*001a*/ 	.short	0x0064
        /*001c*/ 	.short	0x0082
	.zero		2


//--------------------- .nv.info                  --------------------------
	.section	.nv.info,"",@"SHT_CUDA_INFO"
	.align	4


	//----- nvinfo : EIATTR_REGCOUNT
	.align		4
        /*0000*/ 	.byte	0x04, 0x2f
        /*0002*/ 	.short	(.L_2 - .L_1)
	.align		4
.L_1:
        /*0004*/ 	.word	index@(_Z10helloWorldv)
        /*0008*/ 	.word	0x00000018


	//----- nvinfo : EIATTR_FRAME_SIZE
	.align		4
.L_2:
        /*000c*/ 	.byte	0x04, 0x11
        /*000e*/ 	.short	(.L_4 - .L_3)
	.align		4
.L_3:
        /*0010*/ 	.word	index@(_Z10helloWorldv)
        /*0014*/ 	.word	0x00000000


	//----- nvinfo : EIATTR_MIN_STACK_SIZE
	.align		4
.L_4:
        /*0018*/ 	.byte	0x04, 0x12
        /*001a*/ 	.short	(.L_6 - .L_5)
	.align		4
.L_5:
        /*001c*/ 	.word	index@(_Z10helloWorldv)
        /*0020*/ 	.word	0x00000000
.L_6:


//--------------------- .nv.compat                --------------------------
	.section	.nv.compat,"",@"SHT_CUDA_COMPAT_INFO"
	.align	4
        /*0000*/ 	.byte	0x02, 0x09, 0x00, 0x00, 0x02, 0x02, 0x01, 0x00, 0x02, 0x05, 0x05, 0x00, 0x03, 0x07, 0x01, 0x01
        /*0010*/ 	.byte	0x02, 0x03, 0x00, 0x00, 0x02, 0x06, 0x01, 0x00, 0x04, 0x0b, 0x08, 0x00, 0x09, 0x00, 0x00, 0x00
        /*0020*/ 	.byte	0x00, 0x00, 0x00, 0x00


//--------------------- .nv.info._Z10helloWorldv  --------------------------
	.section	.nv.info._Z10helloWorldv,"",@"SHT_CUDA_INFO"
	.sectionflags	@""
	.align	4


	//----- nvinfo : EIATTR_CUDA_API_VERSION
	.align		4
        /*0000*/ 	.byte	0x04, 0x37
        /*0002*/ 	.short	(.L_8 - .L_7)
.L_7:
        /*0004*/ 	.word	0x00000082


	//----- nvinfo : EIATTR_SPARSE_MMA_MASK
	.align		4
.L_8:
        /*0008*/ 	.byte	0x03, 0x50
        /*000a*/ 	.short	0x0000


	//----- nvinfo : EIATTR_MAXREG_COUNT
	.align		4
        /*000c*/ 	.byte	0x03, 0x1b
        /*000e*/ 	.short	0x00ff


	//----- nvinfo : EIATTR_EXTERNS
	.align		4
        /*0010*/ 	.byte	0x04, 0x0f
        /*0012*/ 	.short	(.L_10 - .L_9)


	//   ....[0]....
	.align		4
.L_9:
        /*0014*/ 	.word	index@(vprintf)


	//----- nvinfo : EIATTR_MERCURY_ISA_VERSION
	.align		4
.L_10:
        /*0018*/ 	.byte	0x03, 0x5f
        /*001a*/ 	.short	0x0101


	//----- nvinfo : EIATTR_VRC_CTA_INIT_COUNT
	.align		4
        /*001c*/ 	.byte	0x02, 0x4a
	.zero		1
	.zero		1


	//----- nvinfo : EIATTR_SYSCALL_OFFSETS
	.align		4
        /*0020*/ 	.byte	0x04, 0x46
        /*0022*/ 	.short	(.L_12 - .L_11)


	//   ....[0]....
.L_11:
        /*0024*/ 	.word	0x00000080


	//----- nvinfo : EIATTR_EXIT_INSTR_OFFSETS
	.align		4
.L_12:
        /*0028*/ 	.byte	0x04, 0x1c
        /*002a*/ 	.short	(.L_14 - .L_13)


	//   ....[0]....
.L_13:
        /*002c*/ 	.word	0x00000090


	//----- nvinfo : EIATTR_SW_WAR
	.align		4
.L_14:
        /*0030*/ 	.byte	0x04, 0x36
        /*0032*/ 	.short	(.L_16 - .L_15)
.L_15:
        /*0034*/ 	.word	0x00000008
.L_16:


//--------------------- .nv.callgraph             --------------------------
	.section	.nv.callgraph,"",@"SHT_CUDA_CALLGRAPH"
	.align	4
	.sectionentsize	8
	.align		4
        /*0000*/ 	.word	0x00000000
	.align		4
        /*0004*/ 	.word	0xffffffff
	.align		4
        /*0008*/ 	.word	index@(_Z10helloWorldv)
	.align		4
        /*000c*/ 	.word	index@(vprintf)
	.align		4
        /*0010*/ 	.word	0x00000000
	.align		4
        /*0014*/ 	.word	0xfffffffe
	.align		4
        /*0018*/ 	.word	0x00000000
	.align		4
        /*001c*/ 	.word	0xfffffffd
	.align		4
        /*0020*/ 	.word	0x00000000
	.align		4
        /*0024*/ 	.word	0xfffffffc


//--------------------- .nv.constant4             --------------------------
	.section	.nv.constant4,"a",@progbits
	.align	8
	.align		8
.nv.constant4:
        /*0000*/ 	.dword	vprintf
	.align		8
        /*0008*/ 	.dword	$str


//--------------------- .text._Z10helloWorldv     --------------------------
	.section	.text._Z10helloWorldv,"ax",@progbits
	.align	128
        .global         _Z10helloWorldv
        .type           _Z10helloWorldv,@function
        .size           _Z10helloWorldv,(.L_x_2 - _Z10helloWorldv)
        .other          _Z10helloWorldv,@"STO_CUDA_ENTRY STV_DEFAULT"
_Z10helloWorldv:
.text._Z10helloWorldv:
[----:B------:R-:W0:Y:S01]  /*0000*/  LDC R1, c[0x0][0x37c] ;  /* 0x0000df00ff017b82 */ /* 0x000e220000000800 */
[----:B------:R-:W-:Y:S01]  /*0010*/  MOV R0, 0x0 ;  /* 0x0000000000007802 */ /* 0x000fe20000000f00 */
[----:B------:R-:W1:Y:S01]  /*0020*/  LDCU.64 UR4, c[0x4][0x8] ;  /* 0x01000100ff0477ac */ /* 0x000e620008000a00 */
[----:B------:R-:W-:-:S05]  /*0030*/  CS2R R6, SRZ ;  /* 0x0000000000067805 */ /* 0x000fca000001ff00 */
[----:B------:R2:W3:Y:S01]  /*0040*/  LDC.64 R2, c[0x4][R0] ;  /* 0x0100000000027b82 */ /* 0x0004e20000000a00 */
[----:B-1----:R-:W-:Y:S02]  /*0050*/  IMAD.U32 R4, RZ, RZ, UR4 ;  /* 0x00000004ff047e24 */ /* 0x002fe4000f8e00ff */
[----:B--2---:R-:W-:-:S07]  /*0060*/  IMAD.U32 R5, RZ, RZ, UR5 ;  /* 0x00000005ff057e24 */ /* 0x004fce000f8e00ff */
[----:B------:R-:W-:-:S07]  /*0070*/  LEPC R20, `(.L_x_0) ;  /* 0x000000001014794e */ /* 0x000fce0000000000 */
[----:B0--3--:R-:W-:Y:S05]  /*0080*/  CALL.ABS.NOINC R2 ;  /* 0x0000000002007343 */ /* 0x009fea0003c00000 */
.L_x_0:
[----:B------:R-:W-:Y:S05]  /*0090*/  EXIT ;  /* 0x000000000000794d */ /* 0x000fea0003800000 */
.L_x_1:
[----:B------:R-:W-:-:S00]  /*00a0*/  BRA `(.L_x_1) ;  /* 0xfffffffc00fc7947 */ /* 0x000fc0000383ffff */
[----:B------:R-:W-:-:S00]  /*00b0*/  NOP ;  /* 0x0000000000007918 */ /* 0x000fc00000000000 */
        /* <DEDUP_REMOVED lines=12> */
.L_x_2:


//--------------------- .nv.global.init           --------------------------
	.section	.nv.global.init,"aw",@progbits
.nv.global.init:
	.type		$str,@object
	.size		$str,(.L_0 - $str)
$str:
        /*0000*/ 	.byte	0x48, 0x65, 0x6c, 0x6c, 0x6f, 0x20, 0x57, 0x6f, 0x72, 0x6c, 0x64, 0x21, 0x0a, 0x00
.L_0:


//--------------------- .nv.shared.reserved.0     --------------------------
	.section	.nv.shared.reserved.0,"aw",@nobits
	.weak		__nv_reservedSMEM_offset_0_alias
	.size		__nv_reservedSMEM_offset_0_alias, 0, 64
	.other		__nv_reservedSMEM_offset_0_alias,@"STO_CUDA_RESERVED_SHARED STV_DEFAULT"
__nv_reservedSMEM_offset_0_alias:
	.zero		0
	.zero		64


//--------------------- .nv.constant0._Z10helloWorldv --------------------------
	.section	.nv.constant0._Z10helloWorldv,"a",@progbits
	.sectionflags	@""
	.align	4
.nv.constant0._Z10helloWorldv:
	.zero		896


//--------------------- SYMBOLS --------------------------

	.type		.nv.reservedSmem.offset0,@object
	.size		.nv.reservedSmem.offset0,0x4
	.type		vprintf,@function
